//
// Generated by NVIDIA NVVM Compiler
//
// Compiler Build ID: CL-36424714
// Cuda compilation tools, release 13.0, V13.0.88
// Based on NVVM 20.0.0
//

.version 9.0
.target sm_100
.address_size 64

	// .globl	_Z11test_kernelPim

.visible .entry _Z11test_kernelPim(
	.param .u64 .ptr .align 1 _Z11test_kernelPim_param_0,
	.param .u64 _Z11test_kernelPim_param_1
)
{
	.reg .pred 	%p<3>;
	.reg .b32 	%r<9>;
	.reg .b64 	%rd<10>;

	ld.param.u64 	%rd5, [_Z11test_kernelPim_param_0];
	ld.param.u64 	%rd6, [_Z11test_kernelPim_param_1];
	mov.u32 	%r5, %ctaid.x;
	mov.u32 	%r1, %ntid.x;
	mov.u32 	%r6, %tid.x;
	mad.lo.s32 	%r8, %r5, %r1, %r6;
	cvt.s64.s32 	%rd9, %r8;
	setp.le.u64 	%p1, %rd6, %rd9;
	@%p1 bra 	$L__BB0_3;
	cvta.to.global.u64 	%rd2, %rd5;
$L__BB0_2:
	shl.b64 	%rd7, %rd9, 2;
	add.s64 	%rd8, %rd2, %rd7;
	mov.b32 	%r7, 2;
	st.global.u32 	[%rd8], %r7;
	add.s32 	%r8, %r8, %r1;
	cvt.s64.s32 	%rd9, %r8;
	setp.gt.u64 	%p2, %rd6, %rd9;
	@%p2 bra 	$L__BB0_2;
$L__BB0_3:
	ret;

}


// ===== COMPILED SASS (sm_100) =====

	.target	sm_100

	.elftype	@"ET_EXEC"


//--------------------- .note.nv.tkinfo           --------------------------
	.section	.note.nv.tkinfo,"",@"SHT_NOTE"
	.sectionflags	@"SHF_NOTE_NV_TKINFO"
	.tkinfo
        /*0018*/ 	.word	0x00000002
        /*0030*/ 	.string	""
        /*0030*/ 	.string	"ptxas"
        /*0030*/ 	.string	"Cuda compilation tools, release 13.0, V13.0.88"
        /*0030*/ 	.string	"Build cuda_13.0.r13.0/compiler.36424714_0"
        /*0030*/ 	.string	"-arch sm_100 -m 64 "



//--------------------- .note.nv.cuinfo           --------------------------
	.section	.note.nv.cuinfo,"",@"SHT_NOTE"
	.sectionflags	@"SHF_NOTE_NV_CUINFO"
        /*0018*/ 	.short	0x0002
        /*001a*/ 	.short	0x0064
        /*001c*/ 	.short	0x0082
	.zero		2


//--------------------- .nv.info                  --------------------------
	.section	.nv.info,"",@"SHT_CUDA_INFO"
	.align	4


	//----- nvinfo : EIATTR_REGCOUNT
	.align		4
        /*0000*/ 	.byte	0x04, 0x2f
        /*0002*/ 	.short	(.L_1 - .L_0)
	.align		4
.L_0:
        /*0004*/ 	.word	index@(_Z11test_kernelPim)
        /*0008*/ 	.word	0x0000000c


	//----- nvinfo : EIATTR_FRAME_SIZE
	.align		4
.L_1:
        /*000c*/ 	.byte	0x04, 0x11
        /*000e*/ 	.short	(.L_3 - .L_2)
	.align		4
.L_2:
        /*0010*/ 	.word	index@(_Z11test_kernelPim)
        /*0014*/ 	.word	0x00000000


	//----- nvinfo : EIATTR_MIN_STACK_SIZE
	.align		4
.L_3:
        /*0018*/ 	.byte	0x04, 0x12
        /*001a*/ 	.short	(.L_5 - .L_4)
	.align		4
.L_4:
        /*001c*/ 	.word	index@(_Z11test_kernelPim)
        /*0020*/ 	.word	0x00000000
.L_5:


//--------------------- .nv.compat                --------------------------
	.section	.nv.compat,"",@"SHT_CUDA_COMPAT_INFO"
	.align	4
        /*0000*/ 	.byte	0x02, 0x09, 0x00, 0x00, 0x02, 0x02, 0x01, 0x00, 0x02, 0x05, 0x05, 0x00, 0x03, 0x07, 0x01, 0x01
        /*0010*/ 	.byte	0x02, 0x03, 0x00, 0x00, 0x02, 0x06, 0x01, 0x00, 0x04, 0x0b, 0x08, 0x00, 0x09, 0x00, 0x00, 0x00
        /*0020*/ 	.byte	0x00, 0x00, 0x00, 0x00


//--------------------- .nv.info._Z11test_kernelPim --------------------------
	.section	.nv.info._Z11test_kernelPim,"",@"SHT_CUDA_INFO"
	.sectionflags	@""
	.align	4


	//----- nvinfo : EIATTR_CUDA_API_VERSION
	.align		4
        /*0000*/ 	.byte	0x04, 0x37
        /*0002*/ 	.short	(.L_7 - .L_6)
.L_6:
        /*0004*/ 	.word	0x00000082


	//----- nvinfo : EIATTR_KPARAM_INFO
	.align		4
.L_7:
        /*0008*/ 	.byte	0x04, 0x17
        /*000a*/ 	.short	(.L_9 - .L_8)
.L_8:
        /*000c*/ 	.word	0x00000000
        /*0010*/ 	.short	0x0001
        /*0012*/ 	.short	0x0008
        /*0014*/ 	.byte	0x00, 0xf0, 0x21, 0x00


	//----- nvinfo : EIATTR_KPARAM_INFO
	.align		4
.L_9:
        /*0018*/ 	.byte	0x04, 0x17
        /*001a*/ 	.short	(.L_11 - .L_10)
.L_10:
        /*001c*/ 	.word	0x00000000
        /*0020*/ 	.short	0x0000
        /*0022*/ 	.short	0x0000
        /*0024*/ 	.byte	0x00, 0xf5, 0x21, 0x00


	//----- nvinfo : EIATTR_SPARSE_MMA_MASK
	.align		4
.L_11:
        /*0028*/ 	.byte	0x03, 0x50
        /*002a*/ 	.short	0x0000


	//----- nvinfo : EIATTR_MAXREG_COUNT
	.align		4
        /*002c*/ 	.byte	0x03, 0x1b
        /*002e*/ 	.short	0x00ff


	//----- nvinfo : EIATTR_MERCURY_ISA_VERSION
	.align		4
        /*0030*/ 	.byte	0x03, 0x5f
        /*0032*/ 	.short	0x0101


	//----- nvinfo : EIATTR_VRC_CTA_INIT_COUNT
	.align		4
        /*0034*/ 	.byte	0x02, 0x4a
	.zero		1
	.zero		1


	//----- nvinfo : EIATTR_EXIT_INSTR_OFFSETS
	.align		4
        /*0038*/ 	.byte	0x04, 0x1c
        /*003a*/ 	.short	(.L_13 - .L_12)


	//   ....[0]....
.L_12:
        /*003c*/ 	.word	0x00000090


	//   ....[1]....
        /*0040*/ 	.word	0x00000180


	//----- nvinfo : EIATTR_CRS_STACK_SIZE
	.align		4
.L_13:
        /*0044*/ 	.byte	0x04, 0x1e
        /*0046*/ 	.short	(.L_15 - .L_14)
.L_14:
        /*0048*/ 	.word	0x00000000


	//----- nvinfo : EIATTR_CBANK_PARAM_SIZE
	.align		4
.L_15:
        /*004c*/ 	.byte	0x03, 0x19
        /*004e*/ 	.short	0x0010


	//----- nvinfo : EIATTR_PARAM_CBANK
	.align		4
        /*0050*/ 	.byte	0x04, 0x0a
        /*0052*/ 	.short	(.L_17 - .L_16)
	.align		4
.L_16:
        /*0054*/ 	.word	index@(.nv.constant0._Z11test_kernelPim)
        /*0058*/ 	.short	0x0380
        /*005a*/ 	.short	0x0010


	//----- nvinfo : EIATTR_SW_WAR
	.align		4
.L_17:
        /*005c*/ 	.byte	0x04, 0x36
        /*005e*/ 	.short	(.L_19 - .L_18)
.L_18:
        /*0060*/ 	.word	0x00000008
.L_19:


//--------------------- .nv.callgraph             --------------------------
	.section	.nv.callgraph,"",@"SHT_CUDA_CALLGRAPH"
	.align	4
	.sectionentsize	8
	.align		4
        /*0000*/ 	.word	0x00000000
	.align		4
        /*0004*/ 	.word	0xffffffff
	.align		4
        /*0008*/ 	.word	0x00000000
	.align		4
        /*000c*/ 	.word	0xfffffffe
	.align		4
        /*0010*/ 	.word	0x00000000
	.align		4
        /*0014*/ 	.word	0xfffffffd
	.align		4
        /*0018*/ 	.word	0x00000000
	.align		4
        /*001c*/ 	.word	0xfffffffc


//--------------------- .text._Z11test_kernelPim  --------------------------
	.section	.text._Z11test_kernelPim,"ax",@progbits
	.align	128
        .global         _Z11test_kernelPim
        .type           _Z11test_kernelPim,@function
        .size           _Z11test_kernelPim,(.L_x_2 - _Z11test_kernelPim)
        .other          _Z11test_kernelPim,@"STO_CUDA_ENTRY STV_DEFAULT"
_Z11test_kernelPim:
.text._Z11test_kernelPim:
[----:B------:R-:W-:Y:S01]  /*0000*/  LDC R1, c[0x0][0x37c] ;  /* 0x0000df00ff017b82 */ /* 0x000fe20000000800 */
[----:B------:R-:W0:Y:S07]  /*0010*/  S2R R0, SR_TID.X ;  /* 0x0000000000007919 */ /* 0x000e2e0000002100 */
[----:B------:R-:W0:Y:S01]  /*0020*/  S2UR UR4, SR_CTAID.X ;  /* 0x00000000000479c3 */ /* 0x000e220000002500 */
[----:B------:R-:W1:Y:S07]  /*0030*/  LDCU.64 UR6, c[0x0][0x388] ;  /* 0x00007100ff0677ac */ /* 0x000e6e0008000a00 */
[----:B------:R-:W0:Y:S02]  /*0040*/  LDC R5, c[0x0][0x360] ;  /* 0x0000d800ff057b82 */ /* 0x000e240000000800 */
[----:B0-----:R-:W-:-:S05]  /*0050*/  IMAD R0, R5, UR4, R0 ;  /* 0x0000000405007c24 */ /* 0x001fca000f8e0200 */
[----:B-1----:R-:W-:Y:S02]  /*0060*/  ISETP.GE.U32.AND P0, PT, R0, UR6, PT ;  /* 0x0000000600007c0c */ /* 0x002fe4000bf06070 */
[----:B------:R-:W-:-:S04]  /*0070*/  SHF.R.S32.HI R2, RZ, 0x1f, R0 ;  /* 0x0000001fff027819 */ /* 0x000fc80000011400 */
[----:B------:R-:W-:-:S13]  /*0080*/  ISETP.GE.U32.AND.EX P0, PT, R2, UR7, PT, P0 ;  /* 0x0000000702007c0c */ /* 0x000fda000bf06100 */
[----:B------:R-:W-:Y:S05]  /*0090*/  @P0 EXIT ;  /* 0x000000000000094d */ /* 0x000fea0003800000 */
[----:B------:R-:W-:Y:S01]  /*00a0*/  IMAD.MOV.U32 R7, RZ, RZ, R2 ;  /* 0x000000ffff077224 */ /* 0x000fe200078e0002 */
[----:B------:R-:W0:Y:S01]  /*00b0*/  LDCU.64 UR4, c[0x0][0x358] ;  /* 0x00006b00ff0477ac */ /* 0x000e220008000a00 */
[----:B------:R-:W-:Y:S02]  /*00c0*/  IMAD.MOV.U32 R4, RZ, RZ, R0 ;  /* 0x000000ffff047224 */ /* 0x000fe400078e0000 */
[----:B------:R-:W-:Y:S01]  /*00d0*/  IMAD.MOV.U32 R9, RZ, RZ, 0x2 ;  /* 0x00000002ff097424 */ /* 0x000fe200078e00ff */
[----:B------:R-:W1:Y:S06]  /*00e0*/  LDCU.64 UR8, c[0x0][0x380] ;  /* 0x00007000ff0877ac */ /* 0x000e6c0008000a00 */
.L_x_0:
[----:B-1----:R-:W-:-:S04]  /*00f0*/  LEA R2, P0, R4, UR8, 0x2 ;  /* 0x0000000804027c11 */ /* 0x002fc8000f8010ff */
[----:B------:R-:W-:Y:S01]  /*0100*/  LEA.HI.X R3, R4, UR9, R7, 0x2, P0 ;  /* 0x0000000904037c11 */ /* 0x000fe200080f1407 */
[----:B------:R-:W-:-:S04]  /*0110*/  IMAD.IADD R4, R5, 0x1, R0 ;  /* 0x0000000105047824 */ /* 0x000fc800078e0200 */
[----:B0-----:R2:W-:Y:S01]  /*0120*/  STG.E desc[UR4][R2.64], R9 ;  /* 0x0000000902007986 */ /* 0x0015e2000c101904 */
[----:B------:R-:W-:Y:S01]  /*0130*/  ISETP.GE.U32.AND P0, PT, R4, UR6, PT ;  /* 0x0000000604007c0c */ /* 0x000fe2000bf06070 */
[--C-:B------:R-:W-:Y:S01]  /*0140*/  IMAD.MOV.U32 R0, RZ, RZ, R4.reuse ;  /* 0x000000ffff007224 */ /* 0x100fe200078e0004 */
[----:B------:R-:W-:-:S04]  /*0150*/  SHF.R.S32.HI R7, RZ, 0x1f, R4 ;  /* 0x0000001fff077819 */ /* 0x000fc80000011404 */
[----:B------:R-:W-:-:S13]  /*0160*/  ISETP.GE.U32.AND.EX P0, PT, R7, UR7, PT, P0 ;  /* 0x0000000707007c0c */ /* 0x000fda000bf06100 */
[----:B--2---:R-:W-:Y:S05]  /*0170*/  @!P0 BRA `(.L_x_0) ;  /* 0xfffffffc00dc8947 */ /* 0x004fea000383ffff */
[----:B------:R-:W-:Y:S05]  /*0180*/  EXIT ;  /* 0x000000000000794d */ /* 0x000fea0003800000 */
.L_x_1:
[----:B------:R-:W-:-:S00]  /*0190*/  BRA `(.L_x_1) ;  /* 0xfffffffc00fc7947 */ /* 0x000fc0000383ffff */
[----:B------:R-:W-:-:S00]  /*01a0*/  NOP ;  /* 0x0000000000007918 */ /* 0x000fc00000000000 */
        /* <DEDUP_REMOVED lines=13> */
.L_x_2:


//--------------------- .nv.shared.reserved.0     --------------------------
	.section	.nv.shared.reserved.0,"aw",@nobits
	.weak		__nv_reservedSMEM_offset_0_alias
	.size		__nv_reservedSMEM_offset_0_alias, 0, 64
	.other		__nv_reservedSMEM_offset_0_alias,@"STO_CUDA_RESERVED_SHARED STV_DEFAULT"
__nv_reservedSMEM_offset_0_alias:
	.zero		0
	.zero		64


//--------------------- .nv.constant0._Z11test_kernelPim --------------------------
	.section	.nv.constant0._Z11test_kernelPim,"a",@progbits
	.sectionflags	@""
	.align	4
.nv.constant0._Z11test_kernelPim:
	.zero		912


//--------------------- SYMBOLS --------------------------

	.type		.nv.reservedSmem.offset0,@object
	.size		.nv.reservedSmem.offset0,0x4
